//
// Generated by NVIDIA NVVM Compiler
//
// Compiler Build ID: CL-36424714
// Cuda compilation tools, release 13.0, V13.0.88
// Based on NVVM 20.0.0
//

.version 9.0
.target sm_100
.address_size 64

	// .globl	_Z12KrnlDmmyInitv
.global .attribute(.managed) .align 4 .b8 x[1073741824];
.global .attribute(.managed) .align 4 .b8 y[1073741824];
.global .attribute(.managed) .align 4 .b8 z[1073741824];

.visible .entry _Z12KrnlDmmyInitv()
{
	.reg .b32 	%r<6>;
	.reg .b32 	%f<3>;
	.reg .b64 	%rd<6>;

	mov.u32 	%r1, %ctaid.x;
	mov.u32 	%r2, %ntid.x;
	mov.u32 	%r3, %tid.x;
	mad.lo.s32 	%r4, %r1, %r2, %r3;
	cvt.rn.f32.s32 	%f1, %r4;
	mul.wide.s32 	%rd1, %r4, 4;
	mov.u64 	%rd2, x;
	add.s64 	%rd3, %rd2, %rd1;
	st.global.f32 	[%rd3], %f1;
	add.s32 	%r5, %r4, 1;
	cvt.rn.f32.s32 	%f2, %r5;
	mov.u64 	%rd4, y;
	add.s64 	%rd5, %rd4, %rd1;
	st.global.f32 	[%rd5], %f2;
	ret;

}
	// .globl	_Z12KrnlDmmyCalcv
.visible .entry _Z12KrnlDmmyCalcv()
{
	.reg .b32 	%r<5>;
	.reg .b32 	%f<4>;
	.reg .b64 	%rd<8>;

	mov.u32 	%r1, %ctaid.x;
	mov.u32 	%r2, %ntid.x;
	mov.u32 	%r3, %tid.x;
	mad.lo.s32 	%r4, %r1, %r2, %r3;
	mul.wide.s32 	%rd1, %r4, 4;
	mov.u64 	%rd2, x;
	add.s64 	%rd3, %rd2, %rd1;
	ld.global.f32 	%f1, [%rd3];
	mov.u64 	%rd4, y;
	add.s64 	%rd5, %rd4, %rd1;
	ld.global.f32 	%f2, [%rd5];
	add.f32 	%f3, %f1, %f2;
	mov.u64 	%rd6, z;
	add.s64 	%rd7, %rd6, %rd1;
	st.global.f32 	[%rd7], %f3;
	ret;

}


// ===== COMPILED SASS (sm_100) =====

	.target	sm_100

	.elftype	@"ET_EXEC"


//--------------------- .note.nv.tkinfo           --------------------------
	.section	.note.nv.tkinfo,"",@"SHT_NOTE"
	.sectionflags	@"SHF_NOTE_NV_TKINFO"
	.tkinfo
        /*0018*/ 	.word	0x00000002
        /*0030*/ 	.string	""
        /*0030*/ 	.string	"ptxas"
        /*0030*/ 	.string	"Cuda compilation tools, release 13.0, V13.0.88"
        /*0030*/ 	.string	"Build cuda_13.0.r13.0/compiler.36424714_0"
        /*0030*/ 	.string	"-arch sm_100 -m 64 "



//--------------------- .note.nv.cuinfo           --------------------------
	.section	.note.nv.cuinfo,"",@"SHT_NOTE"
	.sectionflags	@"SHF_NOTE_NV_CUINFO"
        /*0018*/ 	.short	0x0002
        /*001a*/ 	.short	0x0064
        /*001c*/ 	.short	0x0082
	.zero		2


//--------------------- .nv.info                  --------------------------
	.section	.nv.info,"",@"SHT_CUDA_INFO"
	.align	4


	//----- nvinfo : EIATTR_REGCOUNT
	.align		4
        /*0000*/ 	.byte	0x04, 0x2f
        /*0002*/ 	.short	(.L_4 - .L_3)
	.align		4
.L_3:
        /*0004*/ 	.word	index@(_Z12KrnlDmmyInitv)
        /*0008*/ 	.word	0x0000000c


	//----- nvinfo : EIATTR_FRAME_SIZE
	.align		4
.L_4:
        /*000c*/ 	.byte	0x04, 0x11
        /*000e*/ 	.short	(.L_6 - .L_5)
	.align		4
.L_5:
        /*0010*/ 	.word	index@(_Z12KrnlDmmyInitv)
        /*0014*/ 	.word	0x00000000


	//----- nvinfo : EIATTR_REGCOUNT
	.align		4
.L_6:
        /*0018*/ 	.byte	0x04, 0x2f
        /*001a*/ 	.short	(.L_8 - .L_7)
	.align		4
.L_7:
        /*001c*/ 	.word	index@(_Z12KrnlDmmyCalcv)
        /*0020*/ 	.word	0x0000000c


	//----- nvinfo : EIATTR_FRAME_SIZE
	.align		4
.L_8:
        /*0024*/ 	.byte	0x04, 0x11
        /*0026*/ 	.short	(.L_10 - .L_9)
	.align		4
.L_9:
        /*0028*/ 	.word	index@(_Z12KrnlDmmyCalcv)
        /*002c*/ 	.word	0x00000000


	//----- nvinfo : EIATTR_MIN_STACK_SIZE
	.align		4
.L_10:
        /*0030*/ 	.byte	0x04, 0x12
        /*0032*/ 	.short	(.L_12 - .L_11)
	.align		4
.L_11:
        /*0034*/ 	.word	index@(_Z12KrnlDmmyCalcv)
        /*0038*/ 	.word	0x00000000


	//----- nvinfo : EIATTR_MIN_STACK_SIZE
	.align		4
.L_12:
        /*003c*/ 	.byte	0x04, 0x12
        /*003e*/ 	.short	(.L_14 - .L_13)
	.align		4
.L_13:
        /*0040*/ 	.word	index@(_Z12KrnlDmmyInitv)
        /*0044*/ 	.word	0x00000000
.L_14:


//--------------------- .nv.compat                --------------------------
	.section	.nv.compat,"",@"SHT_CUDA_COMPAT_INFO"
	.align	4
        /*0000*/ 	.byte	0x02, 0x09, 0x00, 0x00, 0x02, 0x02, 0x01, 0x00, 0x02, 0x05, 0x05, 0x00, 0x03, 0x07, 0x01, 0x01
        /*0010*/ 	.byte	0x02, 0x03, 0x00, 0x00, 0x02, 0x06, 0x01, 0x00, 0x04, 0x0b, 0x08, 0x00, 0x09, 0x00, 0x00, 0x00
        /*0020*/ 	.byte	0x00, 0x00, 0x00, 0x00


//--------------------- .nv.info._Z12KrnlDmmyCalcv --------------------------
	.section	.nv.info._Z12KrnlDmmyCalcv,"",@"SHT_CUDA_INFO"
	.sectionflags	@""
	.align	4


	//----- nvinfo : EIATTR_CUDA_API_VERSION
	.align		4
        /*0000*/ 	.byte	0x04, 0x37
        /*0002*/ 	.short	(.L_16 - .L_15)
.L_15:
        /*0004*/ 	.word	0x00000082


	//----- nvinfo : EIATTR_SPARSE_MMA_MASK
	.align		4
.L_16:
        /*0008*/ 	.byte	0x03, 0x50
        /*000a*/ 	.short	0x0000


	//----- nvinfo : EIATTR_MAXREG_COUNT
	.align		4
        /*000c*/ 	.byte	0x03, 0x1b
        /*000e*/ 	.short	0x00ff


	//----- nvinfo : EIATTR_MERCURY_ISA_VERSION
	.align		4
        /*0010*/ 	.byte	0x03, 0x5f
        /*0012*/ 	.short	0x0101


	//----- nvinfo : EIATTR_VRC_CTA_INIT_COUNT
	.align		4
        /*0014*/ 	.byte	0x02, 0x4a
	.zero		1
	.zero		1


	//----- nvinfo : EIATTR_EXIT_INSTR_OFFSETS
	.align		4
        /*0018*/ 	.byte	0x04, 0x1c
        /*001a*/ 	.short	(.L_18 - .L_17)


	//   ....[0]....
.L_17:
        /*001c*/ 	.word	0x00000100


	//----- nvinfo : EIATTR_SW_WAR
	.align		4
.L_18:
        /*0020*/ 	.byte	0x04, 0x36
        /*0022*/ 	.short	(.L_20 - .L_19)
.L_19:
        /*0024*/ 	.word	0x00000008
.L_20:


//--------------------- .nv.info._Z12KrnlDmmyInitv --------------------------
	.section	.nv.info._Z12KrnlDmmyInitv,"",@"SHT_CUDA_INFO"
	.sectionflags	@""
	.align	4


	//----- nvinfo : EIATTR_CUDA_API_VERSION
	.align		4
        /*0000*/ 	.byte	0x04, 0x37
        /*0002*/ 	.short	(.L_22 - .L_21)
.L_21:
        /*0004*/ 	.word	0x00000082


	//----- nvinfo : EIATTR_SPARSE_MMA_MASK
	.align		4
.L_22:
        /*0008*/ 	.byte	0x03, 0x50
        /*000a*/ 	.short	0x0000


	//----- nvinfo : EIATTR_MAXREG_COUNT
	.align		4
        /*000c*/ 	.byte	0x03, 0x1b
        /*000e*/ 	.short	0x00ff


	//----- nvinfo : EIATTR_MERCURY_ISA_VERSION
	.align		4
        /*0010*/ 	.byte	0x03, 0x5f
        /*0012*/ 	.short	0x0101


	//----- nvinfo : EIATTR_VRC_CTA_INIT_COUNT
	.align		4
        /*0014*/ 	.byte	0x02, 0x4a
	.zero		1
	.zero		1


	//----- nvinfo : EIATTR_EXIT_INSTR_OFFSETS
	.align		4
        /*0018*/ 	.byte	0x04, 0x1c
        /*001a*/ 	.short	(.L_24 - .L_23)


	//   ....[0]....
.L_23:
        /*001c*/ 	.word	0x000000f0


	//----- nvinfo : EIATTR_SW_WAR
	.align		4
.L_24:
        /*0020*/ 	.byte	0x04, 0x36
        /*0022*/ 	.short	(.L_26 - .L_25)
.L_25:
        /*0024*/ 	.word	0x00000008
.L_26:


//--------------------- .nv.callgraph             --------------------------
	.section	.nv.callgraph,"",@"SHT_CUDA_CALLGRAPH"
	.align	4
	.sectionentsize	8
	.align		4
        /*0000*/ 	.word	0x00000000
	.align		4
        /*0004*/ 	.word	0xffffffff
	.align		4
        /*0008*/ 	.word	0x00000000
	.align		4
        /*000c*/ 	.word	0xfffffffe
	.align		4
        /*0010*/ 	.word	0x00000000
	.align		4
        /*0014*/ 	.word	0xfffffffd
	.align		4
        /*0018*/ 	.word	0x00000000
	.align		4
        /*001c*/ 	.word	0xfffffffc


//--------------------- .nv.constant4             --------------------------
	.section	.nv.constant4,"a",@progbits
	.align	8
	.align		8
.nv.constant4:
        /*0000*/ 	.dword	x
	.align		8
        /*0008*/ 	.dword	y
	.align		8
        /*0010*/ 	.dword	z


//--------------------- .text._Z12KrnlDmmyCalcv   --------------------------
	.section	.text._Z12KrnlDmmyCalcv,"ax",@progbits
	.align	128
        .global         _Z12KrnlDmmyCalcv
        .type           _Z12KrnlDmmyCalcv,@function
        .size           _Z12KrnlDmmyCalcv,(.L_x_2 - _Z12KrnlDmmyCalcv)
        .other          _Z12KrnlDmmyCalcv,@"STO_CUDA_ENTRY STV_DEFAULT"
_Z12KrnlDmmyCalcv:
.text._Z12KrnlDmmyCalcv:
[----:B------:R-:W-:Y:S01]  /*0000*/  LDC R1, c[0x0][0x37c] ;  /* 0x0000df00ff017b82 */ /* 0x000fe20000000800 */
[----:B------:R-:W0:Y:S07]  /*0010*/  S2R R0, SR_TID.X ;  /* 0x0000000000007919 */ /* 0x000e2e0000002100 */
[----:B------:R-:W0:Y:S01]  /*0020*/  S2UR UR6, SR_CTAID.X ;  /* 0x00000000000679c3 */ /* 0x000e220000002500 */
[----:B------:R-:W1:Y:S07]  /*0030*/  LDCU.64 UR4, c[0x0][0x358] ;  /* 0x00006b00ff0477ac */ /* 0x000e6e0008000a00 */
[----:B------:R-:W0:Y:S08]  /*0040*/  LDC R9, c[0x0][0x360] ;  /* 0x0000d800ff097b82 */ /* 0x000e300000000800 */
[----:B------:R-:W2:Y:S08]  /*0050*/  LDC.64 R2, c[0x4][RZ] ;  /* 0x01000000ff027b82 */ /* 0x000eb00000000a00 */
[----:B------:R-:W3:Y:S01]  /*0060*/  LDC.64 R4, c[0x4][0x8] ;  /* 0x01000200ff047b82 */ /* 0x000ee20000000a00 */
[----:B0-----:R-:W-:-:S07]  /*0070*/  IMAD R9, R9, UR6, R0 ;  /* 0x0000000609097c24 */ /* 0x001fce000f8e0200 */
[----:B------:R-:W0:Y:S01]  /*0080*/  LDC.64 R6, c[0x4][0x10] ;  /* 0x01000400ff067b82 */ /* 0x000e220000000a00 */
[----:B--2---:R-:W-:-:S06]  /*0090*/  IMAD.WIDE R2, R9, 0x4, R2 ;  /* 0x0000000409027825 */ /* 0x004fcc00078e0202 */
[----:B-1----:R-:W2:Y:S01]  /*00a0*/  LDG.E R2, desc[UR4][R2.64] ;  /* 0x0000000402027981 */ /* 0x002ea2000c1e1900 */
[----:B---3--:R-:W-:-:S06]  /*00b0*/  IMAD.WIDE R4, R9, 0x4, R4 ;  /* 0x0000000409047825 */ /* 0x008fcc00078e0204 */
[----:B------:R-:W2:Y:S01]  /*00c0*/  LDG.E R5, desc[UR4][R4.64] ;  /* 0x0000000404057981 */ /* 0x000ea2000c1e1900 */
[----:B0-----:R-:W-:-:S04]  /*00d0*/  IMAD.WIDE R6, R9, 0x4, R6 ;  /* 0x0000000409067825 */ /* 0x001fc800078e0206 */
[----:B--2---:R-:W-:-:S05]  /*00e0*/  FADD R9, R2, R5 ;  /* 0x0000000502097221 */ /* 0x004fca0000000000 */
[----:B------:R-:W-:Y:S01]  /*00f0*/  STG.E desc[UR4][R6.64], R9 ;  /* 0x0000000906007986 */ /* 0x000fe2000c101904 */
[----:B------:R-:W-:Y:S05]  /*0100*/  EXIT ;  /* 0x000000000000794d */ /* 0x000fea0003800000 */
.L_x_0:
[----:B------:R-:W-:-:S00]  /*0110*/  BRA `(.L_x_0) ;  /* 0xfffffffc00fc7947 */ /* 0x000fc0000383ffff */
[----:B------:R-:W-:-:S00]  /*0120*/  NOP ;  /* 0x0000000000007918 */ /* 0x000fc00000000000 */
        /* <DEDUP_REMOVED lines=13> */
.L_x_2:


//--------------------- .text._Z12KrnlDmmyInitv   --------------------------
	.section	.text._Z12KrnlDmmyInitv,"ax",@progbits
	.align	128
        .global         _Z12KrnlDmmyInitv
        .type           _Z12KrnlDmmyInitv,@function
        .size           _Z12KrnlDmmyInitv,(.L_x_3 - _Z12KrnlDmmyInitv)
        .other          _Z12KrnlDmmyInitv,@"STO_CUDA_ENTRY STV_DEFAULT"
_Z12KrnlDmmyInitv:
.text._Z12KrnlDmmyInitv:
[----:B------:R-:W-:Y:S01]  /*0000*/  LDC R1, c[0x0][0x37c] ;  /* 0x0000df00ff017b82 */ /* 0x000fe20000000800 */
[----:B------:R-:W0:Y:S07]  /*0010*/  S2R R0, SR_TID.X ;  /* 0x0000000000007919 */ /* 0x000e2e0000002100 */
[----:B------:R-:W0:Y:S01]  /*0020*/  S2UR UR6, SR_CTAID.X ;  /* 0x00000000000679c3 */ /* 0x000e220000002500 */
[----:B------:R-:W1:Y:S07]  /*0030*/  LDCU.64 UR4, c[0x0][0x358] ;  /* 0x00006b00ff0477ac */ /* 0x000e6e0008000a00 */
[----:B------:R-:W0:Y:S08]  /*0040*/  LDC R7, c[0x0][0x360] ;  /* 0x0000d800ff077b82 */ /* 0x000e300000000800 */
[----:B------:R-:W2:Y:S08]  /*0050*/  LDC.64 R2, c[0x4][RZ] ;  /* 0x01000000ff027b82 */ /* 0x000eb00000000a00 */
[----:B------:R-:W3:Y:S01]  /*0060*/  LDC.64 R4, c[0x4][0x8] ;  /* 0x01000200ff047b82 */ /* 0x000ee20000000a00 */
[----:B0-----:R-:W-:-:S05]  /*0070*/  IMAD R7, R7, UR6, R0 ;  /* 0x0000000607077c24 */ /* 0x001fca000f8e0200 */
[C---:B------:R-:W-:Y:S01]  /*0080*/  IADD3 R0, PT, PT, R7.reuse, 0x1, RZ ;  /* 0x0000000107007810 */ /* 0x040fe20007ffe0ff */
[----:B--2---:R-:W-:-:S03]  /*0090*/  IMAD.WIDE R2, R7, 0x4, R2 ;  /* 0x0000000407027825 */ /* 0x004fc600078e0202 */
[----:B------:R-:W-:Y:S01]  /*00a0*/  I2FP.F32.S32 R9, R0 ;  /* 0x0000000000097245 */ /* 0x000fe20000201400 */
[----:B---3--:R-:W-:Y:S01]  /*00b0*/  IMAD.WIDE R4, R7, 0x4, R4 ;  /* 0x0000000407047825 */ /* 0x008fe200078e0204 */
[----:B------:R-:W-:-:S05]  /*00c0*/  I2FP.F32.S32 R7, R7 ;  /* 0x0000000700077245 */ /* 0x000fca0000201400 */
[----:B-1----:R-:W-:Y:S04]  /*00d0*/  STG.E desc[UR4][R2.64], R7 ;  /* 0x0000000702007986 */ /* 0x002fe8000c101904 */
[----:B------:R-:W-:Y:S01]  /*00e0*/  STG.E desc[UR4][R4.64], R9 ;  /* 0x0000000904007986 */ /* 0x000fe2000c101904 */
[----:B------:R-:W-:Y:S05]  /*00f0*/  EXIT ;  /* 0x000000000000794d */ /* 0x000fea0003800000 */
.L_x_1:
        /* <DEDUP_REMOVED lines=16> */
.L_x_3:


//--------------------- .nv.shared.reserved.0     --------------------------
	.section	.nv.shared.reserved.0,"aw",@nobits
	.weak		__nv_reservedSMEM_offset_0_alias
	.size		__nv_reservedSMEM_offset_0_alias, 0, 64
	.other		__nv_reservedSMEM_offset_0_alias,@"STO_CUDA_RESERVED_SHARED STV_DEFAULT"
__nv_reservedSMEM_offset_0_alias:
	.zero		0
	.zero		64


//--------------------- .nv.global                --------------------------
	.section	.nv.global,"aw",@nobits
	.align	4
.nv.global:
	.type		z,@object
	.size		z,(x - z)
	.other		z,@"STV_DEFAULT STO_CUDA_MANAGED"
z:
	.zero		1073741824
	.type		x,@object
	.size		x,(y - x)
	.other		x,@"STV_DEFAULT STO_CUDA_MANAGED"
x:
	.zero		1073741824
	.type		y,@object
	.size		y,(.L_1 - y)
	.other		y,@"STV_DEFAULT STO_CUDA_MANAGED"
y:
	.zero		1073741824
.L_1:


//--------------------- .nv.constant0._Z12KrnlDmmyCalcv --------------------------
	.section	.nv.constant0._Z12KrnlDmmyCalcv,"a",@progbits
	.sectionflags	@""
	.align	4
.nv.constant0._Z12KrnlDmmyCalcv:
	.zero		896


//--------------------- .nv.constant0._Z12KrnlDmmyInitv --------------------------
	.section	.nv.constant0._Z12KrnlDmmyInitv,"a",@progbits
	.sectionflags	@""
	.align	4
.nv.constant0._Z12KrnlDmmyInitv:
	.zero		896


//--------------------- SYMBOLS --------------------------

	.type		.nv.reservedSmem.offset0,@object
	.size		.nv.reservedSmem.offset0,0x4
